//
// Generated by NVIDIA NVVM Compiler
//
// Compiler Build ID: CL-36424714
// Cuda compilation tools, release 13.0, V13.0.88
// Based on NVVM 20.0.0
//

.version 9.0
.target sm_100
.address_size 64

	// .globl	_Z11TaskManagerPKdPdi

.visible .entry _Z11TaskManagerPKdPdi(
	.param .u64 .ptr .align 1 _Z11TaskManagerPKdPdi_param_0,
	.param .u64 .ptr .align 1 _Z11TaskManagerPKdPdi_param_1,
	.param .u32 _Z11TaskManagerPKdPdi_param_2
)
{
	.reg .pred 	%p<2>;
	.reg .b32 	%r<6>;
	.reg .b64 	%rd<8>;
	.reg .b64 	%fd<6>;

	ld.param.u64 	%rd1, [_Z11TaskManagerPKdPdi_param_0];
	ld.param.u64 	%rd2, [_Z11TaskManagerPKdPdi_param_1];
	ld.param.u32 	%r2, [_Z11TaskManagerPKdPdi_param_2];
	mov.u32 	%r3, %ctaid.x;
	mov.u32 	%r4, %ntid.x;
	mov.u32 	%r5, %tid.x;
	mad.lo.s32 	%r1, %r3, %r4, %r5;
	setp.ge.s32 	%p1, %r1, %r2;
	@%p1 bra 	$L__BB0_2;
	cvta.to.global.u64 	%rd3, %rd1;
	cvta.to.global.u64 	%rd4, %rd2;
	mul.wide.s32 	%rd5, %r1, 8;
	add.s64 	%rd6, %rd3, %rd5;
	ld.global.f64 	%fd1, [%rd6];
	mul.f64 	%fd2, %fd1, 0d402E000000000000;
	div.rn.f64 	%fd3, %fd2, 0d4059000000000000;
	add.f64 	%fd4, %fd1, %fd3;
	add.f64 	%fd5, %fd4, 0d40B3880000000000;
	add.s64 	%rd7, %rd4, %rd5;
	st.global.f64 	[%rd7], %fd5;
$L__BB0_2:
	ret;

}


// ===== COMPILED SASS (sm_100) =====

	.target	sm_100

	.elftype	@"ET_EXEC"


//--------------------- .note.nv.tkinfo           --------------------------
	.section	.note.nv.tkinfo,"",@"SHT_NOTE"
	.sectionflags	@"SHF_NOTE_NV_TKINFO"
	.tkinfo
        /*0018*/ 	.word	0x00000002
        /*0030*/ 	.string	""
        /*0030*/ 	.string	"ptxas"
        /*0030*/ 	.string	"Cuda compilation tools, release 13.0, V13.0.88"
        /*0030*/ 	.string	"Build cuda_13.0.r13.0/compiler.36424714_0"
        /*0030*/ 	.string	"-arch sm_100 -m 64 "



//--------------------- .note.nv.cuinfo           --------------------------
	.section	.note.nv.cuinfo,"",@"SHT_NOTE"
	.sectionflags	@"SHF_NOTE_NV_CUINFO"
        /*0018*/ 	.short	0x0002
        /*001a*/ 	.short	0x0064
        /*001c*/ 	.short	0x0082
	.zero		2


//--------------------- .nv.info                  --------------------------
	.section	.nv.info,"",@"SHT_CUDA_INFO"
	.align	4


	//----- nvinfo : EIATTR_REGCOUNT
	.align		4
        /*0000*/ 	.byte	0x04, 0x2f
        /*0002*/ 	.short	(.L_1 - .L_0)
	.align		4
.L_0:
        /*0004*/ 	.word	index@(_Z11TaskManagerPKdPdi)
        /*0008*/ 	.word	0x00000019


	//----- nvinfo : EIATTR_FRAME_SIZE
	.align		4
.L_1:
        /*000c*/ 	.byte	0x04, 0x11
        /*000e*/ 	.short	(.L_3 - .L_2)
	.align		4
.L_2:
        /*0010*/ 	.word	index@($__internal_0_$__cuda_sm20_div_rn_f64_full)
        /*0014*/ 	.word	0x00000000


	//----- nvinfo : EIATTR_FRAME_SIZE
	.align		4
.L_3:
        /*0018*/ 	.byte	0x04, 0x11
        /*001a*/ 	.short	(.L_5 - .L_4)
	.align		4
.L_4:
        /*001c*/ 	.word	index@(_Z11TaskManagerPKdPdi)
        /*0020*/ 	.word	0x00000000


	//----- nvinfo : EIATTR_MIN_STACK_SIZE
	.align		4
.L_5:
        /*0024*/ 	.byte	0x04, 0x12
        /*0026*/ 	.short	(.L_7 - .L_6)
	.align		4
.L_6:
        /*0028*/ 	.word	index@(_Z11TaskManagerPKdPdi)
        /*002c*/ 	.word	0x00000000
.L_7:


//--------------------- .nv.compat                --------------------------
	.section	.nv.compat,"",@"SHT_CUDA_COMPAT_INFO"
	.align	4
        /*0000*/ 	.byte	0x02, 0x09, 0x00, 0x00, 0x02, 0x02, 0x01, 0x00, 0x02, 0x05, 0x05, 0x00, 0x03, 0x07, 0x01, 0x01
        /*0010*/ 	.byte	0x02, 0x03, 0x00, 0x00, 0x02, 0x06, 0x01, 0x00, 0x04, 0x0b, 0x08, 0x00, 0x01, 0x00, 0x00, 0x00
        /*0020*/ 	.byte	0x00, 0x00, 0x00, 0x00


//--------------------- .nv.info._Z11TaskManagerPKdPdi --------------------------
	.section	.nv.info._Z11TaskManagerPKdPdi,"",@"SHT_CUDA_INFO"
	.sectionflags	@""
	.align	4


	//----- nvinfo : EIATTR_CUDA_API_VERSION
	.align		4
        /*0000*/ 	.byte	0x04, 0x37
        /*0002*/ 	.short	(.L_9 - .L_8)
.L_8:
        /*0004*/ 	.word	0x00000082


	//----- nvinfo : EIATTR_KPARAM_INFO
	.align		4
.L_9:
        /*0008*/ 	.byte	0x04, 0x17
        /*000a*/ 	.short	(.L_11 - .L_10)
.L_10:
        /*000c*/ 	.word	0x00000000
        /*0010*/ 	.short	0x0002
        /*0012*/ 	.short	0x0010
        /*0014*/ 	.byte	0x00, 0xf0, 0x11, 0x00


	//----- nvinfo : EIATTR_KPARAM_INFO
	.align		4
.L_11:
        /*0018*/ 	.byte	0x04, 0x17
        /*001a*/ 	.short	(.L_13 - .L_12)
.L_12:
        /*001c*/ 	.word	0x00000000
        /*0020*/ 	.short	0x0001
        /*0022*/ 	.short	0x0008
        /*0024*/ 	.byte	0x00, 0xf5, 0x21, 0x00


	//----- nvinfo : EIATTR_KPARAM_INFO
	.align		4
.L_13:
        /*0028*/ 	.byte	0x04, 0x17
        /*002a*/ 	.short	(.L_15 - .L_14)
.L_14:
        /*002c*/ 	.word	0x00000000
        /*0030*/ 	.short	0x0000
        /*0032*/ 	.short	0x0000
        /*0034*/ 	.byte	0x00, 0xf5, 0x21, 0x00


	//----- nvinfo : EIATTR_SPARSE_MMA_MASK
	.align		4
.L_15:
        /*0038*/ 	.byte	0x03, 0x50
        /*003a*/ 	.short	0x0000


	//----- nvinfo : EIATTR_MAXREG_COUNT
	.align		4
        /*003c*/ 	.byte	0x03, 0x1b
        /*003e*/ 	.short	0x00ff


	//----- nvinfo : EIATTR_MERCURY_ISA_VERSION
	.align		4
        /*0040*/ 	.byte	0x03, 0x5f
        /*0042*/ 	.short	0x0101


	//----- nvinfo : EIATTR_VRC_CTA_INIT_COUNT
	.align		4
        /*0044*/ 	.byte	0x02, 0x4a
	.zero		1
	.zero		1


	//----- nvinfo : EIATTR_EXIT_INSTR_OFFSETS
	.align		4
        /*0048*/ 	.byte	0x04, 0x1c
        /*004a*/ 	.short	(.L_17 - .L_16)


	//   ....[0]....
.L_16:
        /*004c*/ 	.word	0x00000070


	//   ....[1]....
        /*0050*/ 	.word	0x00000260


	//----- nvinfo : EIATTR_CRS_STACK_SIZE
	.align		4
.L_17:
        /*0054*/ 	.byte	0x04, 0x1e
        /*0056*/ 	.short	(.L_19 - .L_18)
.L_18:
        /*0058*/ 	.word	0x00000000


	//----- nvinfo : EIATTR_CBANK_PARAM_SIZE
	.align		4
.L_19:
        /*005c*/ 	.byte	0x03, 0x19
        /*005e*/ 	.short	0x0014


	//----- nvinfo : EIATTR_PARAM_CBANK
	.align		4
        /*0060*/ 	.byte	0x04, 0x0a
        /*0062*/ 	.short	(.L_21 - .L_20)
	.align		4
.L_20:
        /*0064*/ 	.word	index@(.nv.constant0._Z11TaskManagerPKdPdi)
        /*0068*/ 	.short	0x0380
        /*006a*/ 	.short	0x0014


	//----- nvinfo : EIATTR_SW_WAR
	.align		4
.L_21:
        /*006c*/ 	.byte	0x04, 0x36
        /*006e*/ 	.short	(.L_23 - .L_22)
.L_22:
        /*0070*/ 	.word	0x00000008
.L_23:


//--------------------- .nv.callgraph             --------------------------
	.section	.nv.callgraph,"",@"SHT_CUDA_CALLGRAPH"
	.align	4
	.sectionentsize	8
	.align		4
        /*0000*/ 	.word	0x00000000
	.align		4
        /*0004*/ 	.word	0xffffffff
	.align		4
        /*0008*/ 	.word	0x00000000
	.align		4
        /*000c*/ 	.word	0xfffffffe
	.align		4
        /*0010*/ 	.word	0x00000000
	.align		4
        /*0014*/ 	.word	0xfffffffd
	.align		4
        /*0018*/ 	.word	0x00000000
	.align		4
        /*001c*/ 	.word	0xfffffffc


//--------------------- .text._Z11TaskManagerPKdPdi --------------------------
	.section	.text._Z11TaskManagerPKdPdi,"ax",@progbits
	.align	128
        .global         _Z11TaskManagerPKdPdi
        .type           _Z11TaskManagerPKdPdi,@function
        .size           _Z11TaskManagerPKdPdi,(.L_x_7 - _Z11TaskManagerPKdPdi)
        .other          _Z11TaskManagerPKdPdi,@"STO_CUDA_ENTRY STV_DEFAULT"
_Z11TaskManagerPKdPdi:
.text._Z11TaskManagerPKdPdi:
[----:B------:R-:W-:Y:S01]  /*0000*/  LDC R1, c[0x0][0x37c] ;  /* 0x0000df00ff017b82 */ /* 0x000fe20000000800 */
[----:B------:R-:W0:Y:S07]  /*0010*/  S2R R3, SR_TID.X ;  /* 0x0000000000037919 */ /* 0x000e2e0000002100 */
[----:B------:R-:W0:Y:S01]  /*0020*/  S2UR UR4, SR_CTAID.X ;  /* 0x00000000000479c3 */ /* 0x000e220000002500 */
[----:B------:R-:W1:Y:S07]  /*0030*/  LDCU UR5, c[0x0][0x390] ;  /* 0x00007200ff0577ac */ /* 0x000e6e0008000800 */
[----:B------:R-:W0:Y:S02]  /*0040*/  LDC R0, c[0x0][0x360] ;  /* 0x0000d800ff007b82 */ /* 0x000e240000000800 */
[----:B0-----:R-:W-:-:S05]  /*0050*/  IMAD R0, R0, UR4, R3 ;  /* 0x0000000400007c24 */ /* 0x001fca000f8e0203 */
[----:B-1----:R-:W-:-:S13]  /*0060*/  ISETP.GE.AND P0, PT, R0, UR5, PT ;  /* 0x0000000500007c0c */ /* 0x002fda000bf06270 */
[----:B------:R-:W-:Y:S05]  /*0070*/  @P0 EXIT ;  /* 0x000000000000094d */ /* 0x000fea0003800000 */
[----:B------:R-:W0:Y:S01]  /*0080*/  LDC.64 R4, c[0x0][0x380] ;  /* 0x0000e000ff047b82 */ /* 0x000e220000000a00 */
[----:B------:R-:W1:Y:S01]  /*0090*/  LDCU.64 UR4, c[0x0][0x358] ;  /* 0x00006b00ff0477ac */ /* 0x000e620008000a00 */
[----:B0-----:R-:W-:-:S06]  /*00a0*/  IMAD.WIDE R4, R0, 0x8, R4 ;  /* 0x0000000800047825 */ /* 0x001fcc00078e0204 */
[----:B-1----:R-:W2:Y:S01]  /*00b0*/  LDG.E.64 R4, desc[UR4][R4.64] ;  /* 0x0000000404047981 */ /* 0x002ea2000c1e1b00 */
[----:B------:R-:W0:Y:S01]  /*00c0*/  MUFU.RCP64H R3, 100 ;  /* 0x4059000000037908 */ /* 0x000e220000001800 */
[----:B------:R-:W-:Y:S01]  /*00d0*/  IMAD.MOV.U32 R8, RZ, RZ, 0x0 ;  /* 0x00000000ff087424 */ /* 0x000fe200078e00ff */
[----:B------:R-:W-:Y:S01]  /*00e0*/  BSSY.RECONVERGENT B0, `(.L_x_0) ;  /* 0x0000012000007945 */ /* 0x000fe20003800200 */
[----:B------:R-:W-:Y:S02]  /*00f0*/  IMAD.MOV.U32 R9, RZ, RZ, 0x40590000 ;  /* 0x40590000ff097424 */ /* 0x000fe400078e00ff */
[----:B------:R-:W-:-:S06]  /*0100*/  IMAD.MOV.U32 R2, RZ, RZ, 0x1 ;  /* 0x00000001ff027424 */ /* 0x000fcc00078e00ff */
[----:B0-----:R-:W-:-:S08]  /*0110*/  DFMA R6, R2, -R8, 1 ;  /* 0x3ff000000206742b */ /* 0x001fd00000000808 */
[----:B------:R-:W-:-:S08]  /*0120*/  DFMA R6, R6, R6, R6 ;  /* 0x000000060606722b */ /* 0x000fd00000000006 */
[----:B------:R-:W-:-:S08]  /*0130*/  DFMA R2, R2, R6, R2 ;  /* 0x000000060202722b */ /* 0x000fd00000000002 */
[----:B------:R-:W-:-:S08]  /*0140*/  DFMA R8, R2, -R8, 1 ;  /* 0x3ff000000208742b */ /* 0x000fd00000000808 */
[----:B------:R-:W-:Y:S02]  /*0150*/  DFMA R2, R2, R8, R2 ;  /* 0x000000080202722b */ /* 0x000fe40000000002 */
[----:B--2---:R-:W-:-:S08]  /*0160*/  DMUL R6, R4, 15 ;  /* 0x402e000004067828 */ /* 0x004fd00000000000 */
[----:B------:R-:W-:Y:S02]  /*0170*/  DMUL R8, R6, R2 ;  /* 0x0000000206087228 */ /* 0x000fe40000000000 */
[----:B------:R-:W-:-:S06]  /*0180*/  FSETP.GEU.AND P1, PT, |R7|, 6.5827683646048100446e-37, PT ;  /* 0x036000000700780b */ /* 0x000fcc0003f2e200 */
[----:B------:R-:W-:-:S08]  /*0190*/  DFMA R10, R8, -100, R6 ;  /* 0xc0590000080a782b */ /* 0x000fd00000000006 */
[----:B------:R-:W-:-:S10]  /*01a0*/  DFMA R2, R2, R10, R8 ;  /* 0x0000000a0202722b */ /* 0x000fd40000000008 */
[----:B------:R-:W-:-:S05]  /*01b0*/  FFMA R8, RZ, 3.390625, R3 ;  /* 0x40590000ff087823 */ /* 0x000fca0000000003 */
[----:B------:R-:W-:-:S13]  /*01c0*/  FSETP.GT.AND P0, PT, |R8|, 1.469367938527859385e-39, PT ;  /* 0x001000000800780b */ /* 0x000fda0003f04200 */
[----:B------:R-:W-:Y:S05]  /*01d0*/  @P0 BRA P1, `(.L_x_1) ;  /* 0x0000000000080947 */ /* 0x000fea0000800000 */
[----:B------:R-:W-:-:S07]  /*01e0*/  MOV R8, 0x200 ;  /* 0x0000020000087802 */ /* 0x000fce0000000f00 */
[----:B------:R-:W-:Y:S05]  /*01f0*/  CALL.REL.NOINC `($__internal_0_$__cuda_sm20_div_rn_f64_full) ;  /* 0x00000000001c7944 */ /* 0x000fea0003c00000 */
.L_x_1:
[----:B------:R-:W-:Y:S05]  /*0200*/  BSYNC.RECONVERGENT B0 ;  /* 0x0000000000007941 */ /* 0x000fea0003800200 */
.L_x_0:
[----:B------:R-:W0:Y:S01]  /*0210*/  LDC.64 R6, c[0x0][0x388] ;  /* 0x0000e200ff067b82 */ /* 0x000e220000000a00 */
[----:B------:R-:W-:-:S08]  /*0220*/  DADD R2, R4, R2 ;  /* 0x0000000004027229 */ /* 0x000fd00000000002 */
[----:B------:R-:W-:Y:S01]  /*0230*/  DADD R2, R2, 5000 ;  /* 0x40b3880002027429 */ /* 0x000fe20000000000 */
[----:B0-----:R-:W-:-:S06]  /*0240*/  IMAD.WIDE R4, R0, 0x8, R6 ;  /* 0x0000000800047825 */ /* 0x001fcc00078e0206 */
[----:B------:R-:W-:Y:S01]  /*0250*/  STG.E.64 desc[UR4][R4.64], R2 ;  /* 0x0000000204007986 */ /* 0x000fe2000c101b04 */
[----:B------:R-:W-:Y:S05]  /*0260*/  EXIT ;  /* 0x000000000000794d */ /* 0x000fea0003800000 */
        .weak           $__internal_0_$__cuda_sm20_div_rn_f64_full
        .type           $__internal_0_$__cuda_sm20_div_rn_f64_full,@function
        .size           $__internal_0_$__cuda_sm20_div_rn_f64_full,(.L_x_7 - $__internal_0_$__cuda_sm20_div_rn_f64_full)
$__internal_0_$__cuda_sm20_div_rn_f64_full:
[----:B------:R-:W-:Y:S01]  /*0270*/  IMAD.MOV.U32 R3, RZ, RZ, 0x3ff90000 ;  /* 0x3ff90000ff037424 */ /* 0x000fe200078e00ff */
[C---:B------:R-:W-:Y:S01]  /*0280*/  FSETP.GEU.AND P1, PT, |R7|.reuse, 1.469367938527859385e-39, PT ;  /* 0x001000000700780b */ /* 0x040fe20003f2e200 */
[----:B------:R-:W-:Y:S01]  /*0290*/  IMAD.MOV.U32 R2, RZ, RZ, 0x0 ;  /* 0x00000000ff027424 */ /* 0x000fe200078e00ff */
[----:B------:R-:W-:Y:S01]  /*02a0*/  LOP3.LUT R9, R7, 0x7ff00000, RZ, 0xc0, !PT ;  /* 0x7ff0000007097812 */ /* 0x000fe200078ec0ff */
[----:B------:R-:W0:Y:S01]  /*02b0*/  MUFU.RCP64H R11, R3 ;  /* 0x00000003000b7308 */ /* 0x000e220000001800 */
[----:B------:R-:W-:Y:S01]  /*02c0*/  IMAD.MOV.U32 R10, RZ, RZ, 0x1 ;  /* 0x00000001ff0a7424 */ /* 0x000fe200078e00ff */
[----:B------:R-:W-:Y:S01]  /*02d0*/  BSSY.RECONVERGENT B1, `(.L_x_2) ;  /* 0x0000045000017945 */ /* 0x000fe20003800200 */
[----:B------:R-:W-:Y:S01]  /*02e0*/  IMAD.MOV.U32 R15, RZ, RZ, 0x1ca00000 ;  /* 0x1ca00000ff0f7424 */ /* 0x000fe200078e00ff */
[----:B------:R-:W-:Y:S01]  /*02f0*/  ISETP.GE.U32.AND P0, PT, R9, 0x40500000, PT ;  /* 0x405000000900780c */ /* 0x000fe20003f06070 */
[----:B------:R-:W-:Y:S02]  /*0300*/  IMAD.MOV.U32 R20, RZ, RZ, R9 ;  /* 0x000000ffff147224 */ /* 0x000fe400078e0009 */
[----:B------:R-:W-:Y:S01]  /*0310*/  IMAD.MOV.U32 R21, RZ, RZ, 0x40500000 ;  /* 0x40500000ff157424 */ /* 0x000fe200078e00ff */
[----:B------:R-:W-:-:S03]  /*0320*/  SEL R15, R15, 0x63400000, !P0 ;  /* 0x634000000f0f7807 */ /* 0x000fc60004000000 */
[----:B------:R-:W-:Y:S01]  /*0330*/  VIADD R22, R21, 0xffffffff ;  /* 0xffffffff15167836 */ /* 0x000fe20000000000 */
[----:B0-----:R-:W-:-:S08]  /*0340*/  DFMA R12, R10, -R2, 1 ;  /* 0x3ff000000a0c742b */ /* 0x001fd00000000802 */
[----:B------:R-:W-:-:S08]  /*0350*/  DFMA R12, R12, R12, R12 ;  /* 0x0000000c0c0c722b */ /* 0x000fd0000000000c */
[----:B------:R-:W-:Y:S01]  /*0360*/  DFMA R16, R10, R12, R10 ;  /* 0x0000000c0a10722b */ /* 0x000fe2000000000a */
[C-C-:B------:R-:W-:Y:S01]  /*0370*/  @!P1 LOP3.LUT R12, R15.reuse, 0x80000000, R7.reuse, 0xf8, !PT ;  /* 0x800000000f0c9812 */ /* 0x140fe200078ef807 */
[----:B------:R-:W-:Y:S01]  /*0380*/  IMAD.MOV.U32 R10, RZ, RZ, R6 ;  /* 0x000000ffff0a7224 */ /* 0x000fe200078e0006 */
[----:B------:R-:W-:Y:S02]  /*0390*/  LOP3.LUT R11, R15, 0x800fffff, R7, 0xf8, !PT ;  /* 0x800fffff0f0b7812 */ /* 0x000fe400078ef807 */
[----:B------:R-:W-:Y:S01]  /*03a0*/  @!P1 LOP3.LUT R13, R12, 0x100000, RZ, 0xfc, !PT ;  /* 0x001000000c0d9812 */ /* 0x000fe200078efcff */
[----:B------:R-:W-:Y:S02]  /*03b0*/  @!P1 IMAD.MOV.U32 R12, RZ, RZ, RZ ;  /* 0x000000ffff0c9224 */ /* 0x000fe400078e00ff */
[----:B------:R-:W-:-:S04]  /*03c0*/  DFMA R18, R16, -R2, 1 ;  /* 0x3ff000001012742b */ /* 0x000fc80000000802 */
[----:B------:R-:W-:-:S04]  /*03d0*/  @!P1 DFMA R10, R10, 2, -R12 ;  /* 0x400000000a0a982b */ /* 0x000fc8000000080c */
[----:B------:R-:W-:-:S06]  /*03e0*/  DFMA R12, R16, R18, R16 ;  /* 0x00000012100c722b */ /* 0x000fcc0000000010 */
[----:B------:R-:W-:Y:S02]  /*03f0*/  @!P1 LOP3.LUT R20, R11, 0x7ff00000, RZ, 0xc0, !PT ;  /* 0x7ff000000b149812 */ /* 0x000fe400078ec0ff */
[----:B------:R-:W-:-:S03]  /*0400*/  DMUL R18, R12, R10 ;  /* 0x0000000a0c127228 */ /* 0x000fc60000000000 */
[----:B------:R-:W-:-:S05]  /*0410*/  VIADD R14, R20, 0xffffffff ;  /* 0xffffffff140e7836 */ /* 0x000fca0000000000 */
[----:B------:R-:W-:Y:S01]  /*0420*/  DFMA R16, R18, -R2, R10 ;  /* 0x800000021210722b */ /* 0x000fe2000000000a */
[----:B------:R-:W-:-:S04]  /*0430*/  ISETP.GT.U32.AND P0, PT, R14, 0x7feffffe, PT ;  /* 0x7feffffe0e00780c */ /* 0x000fc80003f04070 */
[----:B------:R-:W-:-:S03]  /*0440*/  ISETP.GT.U32.OR P0, PT, R22, 0x7feffffe, P0 ;  /* 0x7feffffe1600780c */ /* 0x000fc60000704470 */
[----:B------:R-:W-:-:S10]  /*0450*/  DFMA R12, R12, R16, R18 ;  /* 0x000000100c0c722b */ /* 0x000fd40000000012 */
[----:B------:R-:W-:Y:S05]  /*0460*/  @P0 BRA `(.L_x_3) ;  /* 0x0000000000680947 */ /* 0x000fea0003800000 */
[----:B------:R-:W-:-:S05]  /*0470*/  IMAD.MOV.U32 R6, RZ, RZ, 0x40500000 ;  /* 0x40500000ff067424 */ /* 0x000fca00078e00ff */
[----:B------:R-:W-:-:S04]  /*0480*/  VIADDMNMX R9, R9, -R6, 0xb9600000, !PT ;  /* 0xb960000009097446 */ /* 0x000fc80007800906 */
[----:B------:R-:W-:-:S05]  /*0490*/  VIMNMX R6, PT, PT, R9, 0x46a00000, PT ;  /* 0x46a0000009067848 */ /* 0x000fca0003fe0100 */
[----:B------:R-:W-:Y:S02]  /*04a0*/  IMAD.IADD R9, R6, 0x1, -R15 ;  /* 0x0000000106097824 */ /* 0x000fe400078e0a0f */
[----:B------:R-:W-:Y:S02]  /*04b0*/  IMAD.MOV.U32 R6, RZ, RZ, RZ ;  /* 0x000000ffff067224 */ /* 0x000fe400078e00ff */
[----:B------:R-:W-:-:S06]  /*04c0*/  VIADD R7, R9, 0x7fe00000 ;  /* 0x7fe0000009077836 */ /* 0x000fcc0000000000 */
[----:B------:R-:W-:-:S10]  /*04d0*/  DMUL R14, R12, R6 ;  /* 0x000000060c0e7228 */ /* 0x000fd40000000000 */
[----:B------:R-:W-:-:S13]  /*04e0*/  FSETP.GTU.AND P0, PT, |R15|, 1.469367938527859385e-39, PT ;  /* 0x001000000f00780b */ /* 0x000fda0003f0c200 */
[----:B------:R-:W-:Y:S05]  /*04f0*/  @P0 BRA `(.L_x_4) ;  /* 0x0000000000880947 */ /* 0x000fea0003800000 */
[----:B------:R-:W-:Y:S01]  /*0500*/  DFMA R2, R12, -R2, R10 ;  /* 0x800000020c02722b */ /* 0x000fe2000000000a */
[----:B------:R-:W-:-:S09]  /*0510*/  IMAD.MOV.U32 R6, RZ, RZ, RZ ;  /* 0x000000ffff067224 */ /* 0x000fd200078e00ff */
[C---:B------:R-:W-:Y:S02]  /*0520*/  FSETP.NEU.AND P0, PT, R3.reuse, RZ, PT ;  /* 0x000000ff0300720b */ /* 0x040fe40003f0d000 */
[----:B------:R-:W-:-:S04]  /*0530*/  LOP3.LUT R2, R3, 0x40590000, RZ, 0x3c, !PT ;  /* 0x4059000003027812 */ /* 0x000fc800078e3cff */
[----:B------:R-:W-:-:S04]  /*0540*/  LOP3.LUT R11, R2, 0x80000000, RZ, 0xc0, !PT ;  /* 0x80000000020b7812 */ /* 0x000fc800078ec0ff */
[----:B------:R-:W-:-:S03]  /*0550*/  LOP3.LUT R7, R11, R7, RZ, 0xfc, !PT ;  /* 0x000000070b077212 */ /* 0x000fc600078efcff */
[----:B------:R-:W-:Y:S05]  /*0560*/  @!P0 BRA `(.L_x_4) ;  /* 0x00000000006c8947 */ /* 0x000fea0003800000 */
[----:B------:R-:W-:Y:S01]  /*0570*/  IMAD.MOV R3, RZ, RZ, -R9 ;  /* 0x000000ffff037224 */ /* 0x000fe200078e0a09 */
[----:B------:R-:W-:Y:S01]  /*0580*/  DMUL.RP R6, R12, R6 ;  /* 0x000000060c067228 */ /* 0x000fe20000008000 */
[----:B------:R-:W-:Y:S01]  /*0590*/  IMAD.MOV.U32 R2, RZ, RZ, RZ ;  /* 0x000000ffff027224 */ /* 0x000fe200078e00ff */
[----:B------:R-:W-:-:S05]  /*05a0*/  IADD3 R9, PT, PT, -R9, -0x43300000, RZ ;  /* 0xbcd0000009097810 */ /* 0x000fca0007ffe1ff */
[----:B------:R-:W-:-:S03]  /*05b0*/  DFMA R2, R14, -R2, R12 ;  /* 0x800000020e02722b */ /* 0x000fc6000000000c */
[----:B------:R-:W-:-:S07]  /*05c0*/  LOP3.LUT R11, R7, R11, RZ, 0x3c, !PT ;  /* 0x0000000b070b7212 */ /* 0x000fce00078e3cff */
[----:B------:R-:W-:-:S04]  /*05d0*/  FSETP.NEU.AND P0, PT, |R3|, R9, PT ;  /* 0x000000090300720b */ /* 0x000fc80003f0d200 */
[----:B------:R-:W-:Y:S02]  /*05e0*/  FSEL R14, R6, R14, !P0 ;  /* 0x0000000e060e7208 */ /* 0x000fe40004000000 */
[----:B------:R-:W-:Y:S01]  /*05f0*/  FSEL R15, R11, R15, !P0 ;  /* 0x0000000f0b0f7208 */ /* 0x000fe20004000000 */
[----:B------:R-:W-:Y:S06]  /*0600*/  BRA `(.L_x_4) ;  /* 0x0000000000447947 */ /* 0x000fec0003800000 */
.L_x_3:
[----:B------:R-:W-:-:S14]  /*0610*/  DSETP.NAN.AND P0, PT, R6, R6, PT ;  /* 0x000000060600722a */ /* 0x000fdc0003f08000 */
[----:B------:R-:W-:Y:S05]  /*0620*/  @P0 BRA `(.L_x_5) ;  /* 0x0000000000340947 */ /* 0x000fea0003800000 */
[----:B------:R-:W-:Y:S01]  /*0630*/  ISETP.NE.AND P0, PT, R20, R21, PT ;  /* 0x000000151400720c */ /* 0x000fe20003f05270 */
[----:B------:R-:W-:Y:S02]  /*0640*/  IMAD.MOV.U32 R14, RZ, RZ, 0x0 ;  /* 0x00000000ff0e7424 */ /* 0x000fe400078e00ff */
[----:B------:R-:W-:-:S10]  /*0650*/  IMAD.MOV.U32 R15, RZ, RZ, -0x80000 ;  /* 0xfff80000ff0f7424 */ /* 0x000fd400078e00ff */
[----:B------:R-:W-:Y:S05]  /*0660*/  @!P0 BRA `(.L_x_4) ;  /* 0x00000000002c8947 */ /* 0x000fea0003800000 */
[----:B------:R-:W-:Y:S02]  /*0670*/  ISETP.NE.AND P0, PT, R20, 0x7ff00000, PT ;  /* 0x7ff000001400780c */ /* 0x000fe40003f05270 */
[----:B------:R-:W-:Y:S02]  /*0680*/  LOP3.LUT R6, R7, 0x40590000, RZ, 0x3c, !PT ;  /* 0x4059000007067812 */ /* 0x000fe400078e3cff */
[----:B------:R-:W-:Y:S02]  /*0690*/  ISETP.EQ.OR P0, PT, R21, RZ, !P0 ;  /* 0x000000ff1500720c */ /* 0x000fe40004702670 */
[----:B------:R-:W-:-:S11]  /*06a0*/  LOP3.LUT R15, R6, 0x80000000, RZ, 0xc0, !PT ;  /* 0x80000000060f7812 */ /* 0x000fd600078ec0ff */
[----:B------:R-:W-:Y:S01]  /*06b0*/  @P0 LOP3.LUT R2, R15, 0x7ff00000, RZ, 0xfc, !PT ;  /* 0x7ff000000f020812 */ /* 0x000fe200078efcff */
[----:B------:R-:W-:Y:S02]  /*06c0*/  @!P0 IMAD.MOV.U32 R14, RZ, RZ, RZ ;  /* 0x000000ffff0e8224 */ /* 0x000fe400078e00ff */
[----:B------:R-:W-:Y:S02]  /*06d0*/  @P0 IMAD.MOV.U32 R14, RZ, RZ, RZ ;  /* 0x000000ffff0e0224 */ /* 0x000fe400078e00ff */
[----:B------:R-:W-:Y:S01]  /*06e0*/  @P0 IMAD.MOV.U32 R15, RZ, RZ, R2 ;  /* 0x000000ffff0f0224 */ /* 0x000fe200078e0002 */
[----:B------:R-:W-:Y:S06]  /*06f0*/  BRA `(.L_x_4) ;  /* 0x0000000000087947 */ /* 0x000fec0003800000 */
.L_x_5:
[----:B------:R-:W-:Y:S01]  /*0700*/  LOP3.LUT R15, R7, 0x80000, RZ, 0xfc, !PT ;  /* 0x00080000070f7812 */ /* 0x000fe200078efcff */
[----:B------:R-:W-:-:S07]  /*0710*/  IMAD.MOV.U32 R14, RZ, RZ, R6 ;  /* 0x000000ffff0e7224 */ /* 0x000fce00078e0006 */
.L_x_4:
[----:B------:R-:W-:Y:S05]  /*0720*/  BSYNC.RECONVERGENT B1 ;  /* 0x0000000000017941 */ /* 0x000fea0003800200 */
.L_x_2:
[----:B------:R-:W-:Y:S02]  /*0730*/  IMAD.MOV.U32 R9, RZ, RZ, 0x0 ;  /* 0x00000000ff097424 */ /* 0x000fe400078e00ff */
[----:B------:R-:W-:Y:S02]  /*0740*/  IMAD.MOV.U32 R2, RZ, RZ, R14 ;  /* 0x000000ffff027224 */ /* 0x000fe400078e000e */
[----:B------:R-:W-:Y:S01]  /*0750*/  IMAD.MOV.U32 R3, RZ, RZ, R15 ;  /* 0x000000ffff037224 */ /* 0x000fe200078e000f */
[----:B------:R-:W-:Y:S06]  /*0760*/  RET.REL.NODEC R8 `(_Z11TaskManagerPKdPdi) ;  /* 0xfffffff808247950 */ /* 0x000fec0003c3ffff */
.L_x_6:
[----:B------:R-:W-:-:S00]  /*0770*/  BRA `(.L_x_6) ;  /* 0xfffffffc00fc7947 */ /* 0x000fc0000383ffff */
[----:B------:R-:W-:-:S00]  /*0780*/  NOP ;  /* 0x0000000000007918 */ /* 0x000fc00000000000 */
[----:B------:R-:W-:-:S00]  /*0790*/  NOP ;  /* 0x0000000000007918 */ /* 0x000fc00000000000 */
[----:B------:R-:W-:-:S00]  /*07a0*/  NOP ;  /* 0x0000000000007918 */ /* 0x000fc00000000000 */
[----:B------:R-:W-:-:S00]  /*07b0*/  NOP ;  /* 0x0000000000007918 */ /* 0x000fc00000000000 */
[----:B------:R-:W-:-:S00]  /*07c0*/  NOP ;  /* 0x0000000000007918 */ /* 0x000fc00000000000 */
[----:B------:R-:W-:-:S00]  /*07d0*/  NOP ;  /* 0x0000000000007918 */ /* 0x000fc00000000000 */
[----:B------:R-:W-:-:S00]  /*07e0*/  NOP ;  /* 0x0000000000007918 */ /* 0x000fc00000000000 */
[----:B------:R-:W-:-:S00]  /*07f0*/  NOP ;  /* 0x0000000000007918 */ /* 0x000fc00000000000 */
.L_x_7:


//--------------------- .nv.shared.reserved.0     --------------------------
	.section	.nv.shared.reserved.0,"aw",@nobits
	.weak		__nv_reservedSMEM_offset_0_alias
	.size		__nv_reservedSMEM_offset_0_alias, 0, 64
	.other		__nv_reservedSMEM_offset_0_alias,@"STO_CUDA_RESERVED_SHARED STV_DEFAULT"
__nv_reservedSMEM_offset_0_alias:
	.zero		0
	.zero		64


//--------------------- .nv.constant0._Z11TaskManagerPKdPdi --------------------------
	.section	.nv.constant0._Z11TaskManagerPKdPdi,"a",@progbits
	.sectionflags	@""
	.align	4
.nv.constant0._Z11TaskManagerPKdPdi:
	.zero		916


//--------------------- SYMBOLS --------------------------

	.type		.nv.reservedSmem.offset0,@object
	.size		.nv.reservedSmem.offset0,0x4
